//
// Generated by NVIDIA NVVM Compiler
//
// Compiler Build ID: CL-36424714
// Cuda compilation tools, release 13.0, V13.0.88
// Based on NVVM 20.0.0
//

.version 9.0
.target sm_100
.address_size 64

	// .globl	_Z13suma_vectoresPfS_S_i

.visible .entry _Z13suma_vectoresPfS_S_i(
	.param .u64 .ptr .align 1 _Z13suma_vectoresPfS_S_i_param_0,
	.param .u64 .ptr .align 1 _Z13suma_vectoresPfS_S_i_param_1,
	.param .u64 .ptr .align 1 _Z13suma_vectoresPfS_S_i_param_2,
	.param .u32 _Z13suma_vectoresPfS_S_i_param_3
)
{
	.reg .pred 	%p<2>;
	.reg .b32 	%r<6>;
	.reg .b32 	%f<4>;
	.reg .b64 	%rd<11>;

	ld.param.u64 	%rd1, [_Z13suma_vectoresPfS_S_i_param_0];
	ld.param.u64 	%rd2, [_Z13suma_vectoresPfS_S_i_param_1];
	ld.param.u64 	%rd3, [_Z13suma_vectoresPfS_S_i_param_2];
	ld.param.u32 	%r2, [_Z13suma_vectoresPfS_S_i_param_3];
	mov.u32 	%r3, %ctaid.x;
	mov.u32 	%r4, %ntid.x;
	mov.u32 	%r5, %tid.x;
	mad.lo.s32 	%r1, %r3, %r4, %r5;
	setp.ge.s32 	%p1, %r1, %r2;
	@%p1 bra 	$L__BB0_2;
	cvta.to.global.u64 	%rd4, %rd2;
	cvta.to.global.u64 	%rd5, %rd3;
	cvta.to.global.u64 	%rd6, %rd1;
	mul.wide.s32 	%rd7, %r1, 4;
	add.s64 	%rd8, %rd4, %rd7;
	ld.global.f32 	%f1, [%rd8];
	add.s64 	%rd9, %rd5, %rd7;
	ld.global.f32 	%f2, [%rd9];
	add.f32 	%f3, %f1, %f2;
	add.s64 	%rd10, %rd6, %rd7;
	st.global.f32 	[%rd10], %f3;
$L__BB0_2:
	ret;

}


// ===== COMPILED SASS (sm_100) =====

	.target	sm_100

	.elftype	@"ET_EXEC"


//--------------------- .note.nv.tkinfo           --------------------------
	.section	.note.nv.tkinfo,"",@"SHT_NOTE"
	.sectionflags	@"SHF_NOTE_NV_TKINFO"
	.tkinfo
        /*0018*/ 	.word	0x00000002
        /*0030*/ 	.string	""
        /*0030*/ 	.string	"ptxas"
        /*0030*/ 	.string	"Cuda compilation tools, release 13.0, V13.0.88"
        /*0030*/ 	.string	"Build cuda_13.0.r13.0/compiler.36424714_0"
        /*0030*/ 	.string	"-arch sm_100 -m 64 "



//--------------------- .note.nv.cuinfo           --------------------------
	.section	.note.nv.cuinfo,"",@"SHT_NOTE"
	.sectionflags	@"SHF_NOTE_NV_CUINFO"
        /*0018*/ 	.short	0x0002
        /*001a*/ 	.short	0x0064
        /*001c*/ 	.short	0x0082
	.zero		2


//--------------------- .nv.info                  --------------------------
	.section	.nv.info,"",@"SHT_CUDA_INFO"
	.align	4


	//----- nvinfo : EIATTR_REGCOUNT
	.align		4
        /*0000*/ 	.byte	0x04, 0x2f
        /*0002*/ 	.short	(.L_1 - .L_0)
	.align		4
.L_0:
        /*0004*/ 	.word	index@(_Z13suma_vectoresPfS_S_i)
        /*0008*/ 	.word	0x0000000c


	//----- nvinfo : EIATTR_FRAME_SIZE
	.align		4
.L_1:
        /*000c*/ 	.byte	0x04, 0x11
        /*000e*/ 	.short	(.L_3 - .L_2)
	.align		4
.L_2:
        /*0010*/ 	.word	index@(_Z13suma_vectoresPfS_S_i)
        /*0014*/ 	.word	0x00000000


	//----- nvinfo : EIATTR_MIN_STACK_SIZE
	.align		4
.L_3:
        /*0018*/ 	.byte	0x04, 0x12
        /*001a*/ 	.short	(.L_5 - .L_4)
	.align		4
.L_4:
        /*001c*/ 	.word	index@(_Z13suma_vectoresPfS_S_i)
        /*0020*/ 	.word	0x00000000
.L_5:


//--------------------- .nv.compat                --------------------------
	.section	.nv.compat,"",@"SHT_CUDA_COMPAT_INFO"
	.align	4
        /*0000*/ 	.byte	0x02, 0x09, 0x00, 0x00, 0x02, 0x02, 0x01, 0x00, 0x02, 0x05, 0x05, 0x00, 0x03, 0x07, 0x01, 0x01
        /*0010*/ 	.byte	0x02, 0x03, 0x00, 0x00, 0x02, 0x06, 0x01, 0x00, 0x04, 0x0b, 0x08, 0x00, 0x09, 0x00, 0x00, 0x00
        /*0020*/ 	.byte	0x00, 0x00, 0x00, 0x00


//--------------------- .nv.info._Z13suma_vectoresPfS_S_i --------------------------
	.section	.nv.info._Z13suma_vectoresPfS_S_i,"",@"SHT_CUDA_INFO"
	.sectionflags	@""
	.align	4


	//----- nvinfo : EIATTR_CUDA_API_VERSION
	.align		4
        /*0000*/ 	.byte	0x04, 0x37
        /*0002*/ 	.short	(.L_7 - .L_6)
.L_6:
        /*0004*/ 	.word	0x00000082


	//----- nvinfo : EIATTR_KPARAM_INFO
	.align		4
.L_7:
        /*0008*/ 	.byte	0x04, 0x17
        /*000a*/ 	.short	(.L_9 - .L_8)
.L_8:
        /*000c*/ 	.word	0x00000000
        /*0010*/ 	.short	0x0003
        /*0012*/ 	.short	0x0018
        /*0014*/ 	.byte	0x00, 0xf0, 0x11, 0x00


	//----- nvinfo : EIATTR_KPARAM_INFO
	.align		4
.L_9:
        /*0018*/ 	.byte	0x04, 0x17
        /*001a*/ 	.short	(.L_11 - .L_10)
.L_10:
        /*001c*/ 	.word	0x00000000
        /*0020*/ 	.short	0x0002
        /*0022*/ 	.short	0x0010
        /*0024*/ 	.byte	0x00, 0xf5, 0x21, 0x00


	//----- nvinfo : EIATTR_KPARAM_INFO
	.align		4
.L_11:
        /*0028*/ 	.byte	0x04, 0x17
        /*002a*/ 	.short	(.L_13 - .L_12)
.L_12:
        /*002c*/ 	.word	0x00000000
        /*0030*/ 	.short	0x0001
        /*0032*/ 	.short	0x0008
        /*0034*/ 	.byte	0x00, 0xf5, 0x21, 0x00


	//----- nvinfo : EIATTR_KPARAM_INFO
	.align		4
.L_13:
        /*0038*/ 	.byte	0x04, 0x17
        /*003a*/ 	.short	(.L_15 - .L_14)
.L_14:
        /*003c*/ 	.word	0x00000000
        /*0040*/ 	.short	0x0000
        /*0042*/ 	.short	0x0000
        /*0044*/ 	.byte	0x00, 0xf5, 0x21, 0x00


	//----- nvinfo : EIATTR_SPARSE_MMA_MASK
	.align		4
.L_15:
        /*0048*/ 	.byte	0x03, 0x50
        /*004a*/ 	.short	0x0000


	//----- nvinfo : EIATTR_MAXREG_COUNT
	.align		4
        /*004c*/ 	.byte	0x03, 0x1b
        /*004e*/ 	.short	0x00ff


	//----- nvinfo : EIATTR_MERCURY_ISA_VERSION
	.align		4
        /*0050*/ 	.byte	0x03, 0x5f
        /*0052*/ 	.short	0x0101


	//----- nvinfo : EIATTR_VRC_CTA_INIT_COUNT
	.align		4
        /*0054*/ 	.byte	0x02, 0x4a
	.zero		1
	.zero		1


	//----- nvinfo : EIATTR_EXIT_INSTR_OFFSETS
	.align		4
        /*0058*/ 	.byte	0x04, 0x1c
        /*005a*/ 	.short	(.L_17 - .L_16)


	//   ....[0]....
.L_16:
        /*005c*/ 	.word	0x00000070


	//   ....[1]....
        /*0060*/ 	.word	0x00000130


	//----- nvinfo : EIATTR_CBANK_PARAM_SIZE
	.align		4
.L_17:
        /*0064*/ 	.byte	0x03, 0x19
        /*0066*/ 	.short	0x001c


	//----- nvinfo : EIATTR_PARAM_CBANK
	.align		4
        /*0068*/ 	.byte	0x04, 0x0a
        /*006a*/ 	.short	(.L_19 - .L_18)
	.align		4
.L_18:
        /*006c*/ 	.word	index@(.nv.constant0._Z13suma_vectoresPfS_S_i)
        /*0070*/ 	.short	0x0380
        /*0072*/ 	.short	0x001c


	//----- nvinfo : EIATTR_SW_WAR
	.align		4
.L_19:
        /*0074*/ 	.byte	0x04, 0x36
        /*0076*/ 	.short	(.L_21 - .L_20)
.L_20:
        /*0078*/ 	.word	0x00000008
.L_21:


//--------------------- .nv.callgraph             --------------------------
	.section	.nv.callgraph,"",@"SHT_CUDA_CALLGRAPH"
	.align	4
	.sectionentsize	8
	.align		4
        /*0000*/ 	.word	0x00000000
	.align		4
        /*0004*/ 	.word	0xffffffff
	.align		4
        /*0008*/ 	.word	0x00000000
	.align		4
        /*000c*/ 	.word	0xfffffffe
	.align		4
        /*0010*/ 	.word	0x00000000
	.align		4
        /*0014*/ 	.word	0xfffffffd
	.align		4
        /*0018*/ 	.word	0x00000000
	.align		4
        /*001c*/ 	.word	0xfffffffc


//--------------------- .text._Z13suma_vectoresPfS_S_i --------------------------
	.section	.text._Z13suma_vectoresPfS_S_i,"ax",@progbits
	.align	128
        .global         _Z13suma_vectoresPfS_S_i
        .type           _Z13suma_vectoresPfS_S_i,@function
        .size           _Z13suma_vectoresPfS_S_i,(.L_x_1 - _Z13suma_vectoresPfS_S_i)
        .other          _Z13suma_vectoresPfS_S_i,@"STO_CUDA_ENTRY STV_DEFAULT"
_Z13suma_vectoresPfS_S_i:
.text._Z13suma_vectoresPfS_S_i:
[----:B------:R-:W-:Y:S01]  /*0000*/  LDC R1, c[0x0][0x37c] ;  /* 0x0000df00ff017b82 */ /* 0x000fe20000000800 */
[----:B------:R-:W0:Y:S07]  /*0010*/  S2R R0, SR_TID.X ;  /* 0x0000000000007919 */ /* 0x000e2e0000002100 */
[----:B------:R-:W0:Y:S01]  /*0020*/  S2UR UR4, SR_CTAID.X ;  /* 0x00000000000479c3 */ /* 0x000e220000002500 */
[----:B------:R-:W1:Y:S07]  /*0030*/  LDCU UR5, c[0x0][0x398] ;  /* 0x00007300ff0577ac */ /* 0x000e6e0008000800 */
[----:B------:R-:W0:Y:S02]  /*0040*/  LDC R9, c[0x0][0x360] ;  /* 0x0000d800ff097b82 */ /* 0x000e240000000800 */
[----:B0-----:R-:W-:-:S05]  /*0050*/  IMAD R9, R9, UR4, R0 ;  /* 0x0000000409097c24 */ /* 0x001fca000f8e0200 */
[----:B-1----:R-:W-:-:S13]  /*0060*/  ISETP.GE.AND P0, PT, R9, UR5, PT ;  /* 0x0000000509007c0c */ /* 0x002fda000bf06270 */
[----:B------:R-:W-:Y:S05]  /*0070*/  @P0 EXIT ;  /* 0x000000000000094d */ /* 0x000fea0003800000 */
[----:B------:R-:W0:Y:S01]  /*0080*/  LDC.64 R2, c[0x0][0x388] ;  /* 0x0000e200ff027b82 */ /* 0x000e220000000a00 */
[----:B------:R-:W1:Y:S07]  /*0090*/  LDCU.64 UR4, c[0x0][0x358] ;  /* 0x00006b00ff0477ac */ /* 0x000e6e0008000a00 */
[----:B------:R-:W2:Y:S08]  /*00a0*/  LDC.64 R4, c[0x0][0x390] ;  /* 0x0000e400ff047b82 */ /* 0x000eb00000000a00 */
[----:B------:R-:W3:Y:S01]  /*00b0*/  LDC.64 R6, c[0x0][0x380] ;  /* 0x0000e000ff067b82 */ /* 0x000ee20000000a00 */
[----:B0-----:R-:W-:-:S06]  /*00c0*/  IMAD.WIDE R2, R9, 0x4, R2 ;  /* 0x0000000409027825 */ /* 0x001fcc00078e0202 */
[----:B-1----:R-:W4:Y:S01]  /*00d0*/  LDG.E R2, desc[UR4][R2.64] ;  /* 0x0000000402027981 */ /* 0x002f22000c1e1900 */
[----:B--2---:R-:W-:-:S06]  /*00e0*/  IMAD.WIDE R4, R9, 0x4, R4 ;  /* 0x0000000409047825 */ /* 0x004fcc00078e0204 */
[----:B------:R-:W4:Y:S01]  /*00f0*/  LDG.E R5, desc[UR4][R4.64] ;  /* 0x0000000404057981 */ /* 0x000f22000c1e1900 */
[----:B---3--:R-:W-:-:S04]  /*0100*/  IMAD.WIDE R6, R9, 0x4, R6 ;  /* 0x0000000409067825 */ /* 0x008fc800078e0206 */
[----:B----4-:R-:W-:-:S05]  /*0110*/  FADD R9, R2, R5 ;  /* 0x0000000502097221 */ /* 0x010fca0000000000 */
[----:B------:R-:W-:Y:S01]  /*0120*/  STG.E desc[UR4][R6.64], R9 ;  /* 0x0000000906007986 */ /* 0x000fe2000c101904 */
[----:B------:R-:W-:Y:S05]  /*0130*/  EXIT ;  /* 0x000000000000794d */ /* 0x000fea0003800000 */
.L_x_0:
[----:B------:R-:W-:-:S00]  /*0140*/  BRA `(.L_x_0) ;  /* 0xfffffffc00fc7947 */ /* 0x000fc0000383ffff */
[----:B------:R-:W-:-:S00]  /*0150*/  NOP ;  /* 0x0000000000007918 */ /* 0x000fc00000000000 */
        /* <DEDUP_REMOVED lines=10> */
.L_x_1:


//--------------------- .nv.shared.reserved.0     --------------------------
	.section	.nv.shared.reserved.0,"aw",@nobits
	.weak		__nv_reservedSMEM_offset_0_alias
	.size		__nv_reservedSMEM_offset_0_alias, 0, 64
	.other		__nv_reservedSMEM_offset_0_alias,@"STO_CUDA_RESERVED_SHARED STV_DEFAULT"
__nv_reservedSMEM_offset_0_alias:
	.zero		0
	.zero		64


//--------------------- .nv.constant0._Z13suma_vectoresPfS_S_i --------------------------
	.section	.nv.constant0._Z13suma_vectoresPfS_S_i,"a",@progbits
	.sectionflags	@""
	.align	4
.nv.constant0._Z13suma_vectoresPfS_S_i:
	.zero		924


//--------------------- SYMBOLS --------------------------

	.type		.nv.reservedSmem.offset0,@object
	.size		.nv.reservedSmem.offset0,0x4
